	.headerflags	@"EF_CUDA_TEXMODE_UNIFIED EF_CUDA_64BIT_ADDRESS EF_CUDA_SM89 EF_CUDA_VIRTUAL_SM(EF_CUDA_SM89)"
	.elftype	@"ET_EXEC"


//--------------------- .nv.info                  --------------------------
	.section	.nv.info,"",@"SHT_CUDA_INFO"
	.align	4


	//----- nvinfo : EIATTR_REGCOUNT
	.align		4
        /*0000*/ 	.byte	0x04, 0x2f
        /*0002*/ 	.short	(.L_1 - .L_0)
	.align		4
.L_0:
        /*0004*/ 	.word	index@(triton_poi_fused_cat_div_mul_select_view_zeros_40)
        /*0008*/ 	.word	0x00000019


	//----- nvinfo : EIATTR_FRAME_SIZE
	.align		4
.L_1:
        /*000c*/ 	.byte	0x04, 0x11
        /*000e*/ 	.short	(.L_3 - .L_2)
	.align		4
.L_2:
        /*0010*/ 	.word	index@(triton_poi_fused_cat_div_mul_select_view_zeros_40)
        /*0014*/ 	.word	0x00000000


	//----- nvinfo : EIATTR_MIN_STACK_SIZE
	.align		4
.L_3:
        /*0018*/ 	.byte	0x04, 0x12
        /*001a*/ 	.short	(.L_5 - .L_4)
	.align		4
.L_4:
        /*001c*/ 	.word	index@(triton_poi_fused_cat_div_mul_select_view_zeros_40)
        /*0020*/ 	.word	0x00000000
.L_5:


//--------------------- .nv.info.triton_poi_fused_cat_div_mul_select_view_zeros_40 --------------------------
	.section	.nv.info.triton_poi_fused_cat_div_mul_select_view_zeros_40,"",@"SHT_CUDA_INFO"
	.sectionflags	@""
	.align	4


	//----- nvinfo : EIATTR_CUDA_API_VERSION
	.align		4
        /*0000*/ 	.byte	0x04, 0x37
        /*0002*/ 	.short	(.L_7 - .L_6)
.L_6:
        /*0004*/ 	.word	0x00000080


	//----- nvinfo : EIATTR_PARAM_CBANK
	.align		4
.L_7:
        /*0008*/ 	.byte	0x04, 0x0a
        /*000a*/ 	.short	(.L_9 - .L_8)
	.align		4
.L_8:
        /*000c*/ 	.word	index@(.nv.constant0.triton_poi_fused_cat_div_mul_select_view_zeros_40)
        /*0010*/ 	.short	0x0160
        /*0012*/ 	.short	0x0028


	//----- nvinfo : EIATTR_CBANK_PARAM_SIZE
	.align		4
.L_9:
        /*0014*/ 	.byte	0x03, 0x19
        /*0016*/ 	.short	0x0028


	//----- nvinfo : EIATTR_KPARAM_INFO
	.align		4
        /*0018*/ 	.byte	0x04, 0x17
        /*001a*/ 	.short	(.L_11 - .L_10)
.L_10:
        /*001c*/ 	.word	0x00000000
        /*0020*/ 	.short	0x0004
        /*0022*/ 	.short	0x0020
        /*0024*/ 	.byte	0x00, 0xf4, 0x21, 0x00


	//----- nvinfo : EIATTR_KPARAM_INFO
	.align		4
.L_11:
        /*0028*/ 	.byte	0x04, 0x17
        /*002a*/ 	.short	(.L_13 - .L_12)
.L_12:
        /*002c*/ 	.word	0x00000000
        /*0030*/ 	.short	0x0003
        /*0032*/ 	.short	0x0018
        /*0034*/ 	.byte	0x00, 0xf0, 0x11, 0x00


	//----- nvinfo : EIATTR_KPARAM_INFO
	.align		4
.L_13:
        /*0038*/ 	.byte	0x04, 0x17
        /*003a*/ 	.short	(.L_15 - .L_14)
.L_14:
        /*003c*/ 	.word	0x00000000
        /*0040*/ 	.short	0x0002
        /*0042*/ 	.short	0x0010
        /*0044*/ 	.byte	0x00, 0xf4, 0x21, 0x00


	//----- nvinfo : EIATTR_KPARAM_INFO
	.align		4
.L_15:
        /*0048*/ 	.byte	0x04, 0x17
        /*004a*/ 	.short	(.L_17 - .L_16)
.L_16:
        /*004c*/ 	.word	0x00000000
        /*0050*/ 	.short	0x0001
        /*0052*/ 	.short	0x0008
        /*0054*/ 	.byte	0x00, 0xf4, 0x21, 0x00


	//----- nvinfo : EIATTR_KPARAM_INFO
	.align		4
.L_17:
        /*0058*/ 	.byte	0x04, 0x17
        /*005a*/ 	.short	(.L_19 - .L_18)
.L_18:
        /*005c*/ 	.word	0x00000000
        /*0060*/ 	.short	0x0000
        /*0062*/ 	.short	0x0000
        /*0064*/ 	.byte	0x00, 0xf4, 0x21, 0x00


	//----- nvinfo : EIATTR_MAXREG_COUNT
	.align		4
.L_19:
        /*0068*/ 	.byte	0x03, 0x1b
        /*006a*/ 	.short	0x00ff


	//----- nvinfo : EIATTR_EXIT_INSTR_OFFSETS
	.align		4
        /*006c*/ 	.byte	0x04, 0x1c
        /*006e*/ 	.short	(.L_21 - .L_20)


	//   ....[0]....
.L_20:
        /*0070*/ 	.word	0x000004d0


	//   ....[1]....
        /*0074*/ 	.word	0x000004f0


	//----- nvinfo : EIATTR_REQNTID
	.align		4
.L_21:
        /*0078*/ 	.byte	0x04, 0x10
        /*007a*/ 	.short	(.L_23 - .L_22)
.L_22:
        /*007c*/ 	.word	0x00000080
        /*0080*/ 	.word	0x00000001
        /*0084*/ 	.word	0x00000001
.L_23:


//--------------------- .nv.callgraph             --------------------------
	.section	.nv.callgraph,"",@"SHT_CUDA_CALLGRAPH"
	.align	4
	.sectionentsize	8
	.align		4
        /*0000*/ 	.word	0x00000000
	.align		4
        /*0004*/ 	.word	0xffffffff
	.align		4
        /*0008*/ 	.word	0x00000000
	.align		4
        /*000c*/ 	.word	0xfffffffe
	.align		4
        /*0010*/ 	.word	0x00000000
	.align		4
        /*0014*/ 	.word	0xfffffffd
	.align		4
        /*0018*/ 	.word	0x00000000
	.align		4
        /*001c*/ 	.word	0xfffffffc


//--------------------- .nv.rel.action            --------------------------
	.section	.nv.rel.action,"",@"SHT_CUDA_RELOCINFO"
	.align	8
	.sectionentsize	8
        /*0000*/ 	.byte	0x73, 0x00, 0x00, 0x00, 0x00, 0x00, 0x00, 0x00, 0x00, 0x00, 0x00, 0x11, 0x25, 0x00, 0x05, 0x36


//--------------------- .nv.constant0.triton_poi_fused_cat_div_mul_select_view_zeros_40 --------------------------
	.section	.nv.constant0.triton_poi_fused_cat_div_mul_select_view_zeros_40,"a",@progbits
	.sectionflags	@""
	.align	4
.nv.constant0.triton_poi_fused_cat_div_mul_select_view_zeros_40:
	.zero		392


//--------------------- .text.triton_poi_fused_cat_div_mul_select_view_zeros_40 --------------------------
	.section	.text.triton_poi_fused_cat_div_mul_select_view_zeros_40,"ax",@progbits
	.sectioninfo	@"SHI_REGISTERS=25"
	.align	128
        .global         triton_poi_fused_cat_div_mul_select_view_zeros_40
        .type           triton_poi_fused_cat_div_mul_select_view_zeros_40,@function
        .size           triton_poi_fused_cat_div_mul_select_view_zeros_40,(.L_x_1 - triton_poi_fused_cat_div_mul_select_view_zeros_40)
        .other          triton_poi_fused_cat_div_mul_select_view_zeros_40,@"STO_CUDA_ENTRY STV_DEFAULT"
triton_poi_fused_cat_div_mul_select_view_zeros_40:
.text.triton_poi_fused_cat_div_mul_select_view_zeros_40:
[----:B------:R-:W-:Y:S02]  /*0000*/  IMAD.MOV.U32 R1, RZ, RZ, c[0x0][0x28] ;  /* 0x00000a00ff017624 */ /* 0x000fe400078e00ff */
[----:B------:R-:W0:Y:S01]  /*0010*/  S2R R0, SR_TID.X ;  /* 0x0000000000007919 */ /* 0x000e220000002100 */
[----:B------:R-:W-:Y:S01]  /*0020*/  IMAD.MOV.U32 R21, RZ, RZ, 0x4 ;  /* 0x00000004ff157424 */ /* 0x000fe200078e00ff */
[----:B------:R-:W-:Y:S01]  /*0030*/  CS2R R10, SRZ ;  /* 0x00000000000a7805 */ /* 0x000fe2000001ff00 */
[----:B------:R-:W-:Y:S01]  /*0040*/  ULDC.64 UR4, c[0x0][0x118] ;  /* 0x0000460000047ab9 */ /* 0x000fe20000000a00 */
[----:B------:R-:W1:Y:S01]  /*0050*/  S2R R5, SR_CTAID.X ;  /* 0x0000000000057919 */ /* 0x000e620000002500 */
[----:B------:R-:W-:Y:S01]  /*0060*/  CS2R R12, SRZ ;  /* 0x00000000000c7805 */ /* 0x000fe2000001ff00 */
[----:B------:R-:W-:Y:S01]  /*0070*/  CS2R R14, SRZ ;  /* 0x00000000000e7805 */ /* 0x000fe2000001ff00 */
[----:B------:R-:W-:Y:S01]  /*0080*/  CS2R R16, SRZ ;  /* 0x0000000000107805 */ /* 0x000fe2000001ff00 */
[----:B0-----:R-:W-:Y:S01]  /*0090*/  IMAD.SHL.U32 R0, R0, 0x2, RZ ;  /* 0x0000000200007824 */ /* 0x001fe200078e00ff */
[----:B-1----:R-:W-:-:S04]  /*00a0*/  SHF.R.S32.HI R3, RZ, 0x17, R5 ;  /* 0x00000017ff037819 */ /* 0x002fc80000011405 */
[----:B------:R-:W-:Y:S02]  /*00b0*/  LOP3.LUT R0, R0, 0xfe, RZ, 0xc0, !PT ;  /* 0x000000fe00007812 */ /* 0x000fe400078ec0ff */
[----:B------:R-:W-:-:S03]  /*00c0*/  SGXT R3, R3, 0x1 ;  /* 0x000000010303781a */ /* 0x000fc60000000200 */
[----:B------:R-:W-:-:S05]  /*00d0*/  IMAD R0, R5, 0x100, R0 ;  /* 0x0000010005007824 */ /* 0x000fca00078e0200 */
[C---:B------:R-:W-:Y:S02]  /*00e0*/  LEA.HI R4, R3.reuse, R0, RZ, 0x5 ;  /* 0x0000000003047211 */ /* 0x040fe400078f28ff */
[----:B------:R-:W-:Y:S02]  /*00f0*/  IADD3 R2, R0, 0x1, RZ ;  /* 0x0000000100027810 */ /* 0x000fe40007ffe0ff */
[----:B------:R-:W-:Y:S02]  /*0100*/  LOP3.LUT R5, R4, 0xffffffe0, RZ, 0xc0, !PT ;  /* 0xffffffe004057812 */ /* 0x000fe400078ec0ff */
[----:B------:R-:W-:Y:S02]  /*0110*/  LEA.HI R3, R3, R2, RZ, 0x5 ;  /* 0x0000000203037211 */ /* 0x000fe400078f28ff */
[----:B------:R-:W-:Y:S01]  /*0120*/  SHF.R.S32.HI R4, RZ, 0x5, R4 ;  /* 0x00000005ff047819 */ /* 0x000fe20000011404 */
[----:B------:R-:W-:Y:S01]  /*0130*/  IMAD.IADD R6, R0, 0x1, -R5 ;  /* 0x0000000100067824 */ /* 0x000fe200078e0a05 */
[----:B------:R-:W-:-:S04]  /*0140*/  LOP3.LUT R3, R3, 0xffffffe0, RZ, 0xc0, !PT ;  /* 0xffffffe003037812 */ /* 0x000fc800078ec0ff */
[----:B------:R-:W-:Y:S01]  /*0150*/  IADD3 R5, R6, -0x5, RZ ;  /* 0xfffffffb06057810 */ /* 0x000fe20007ffe0ff */
[----:B------:R-:W-:Y:S01]  /*0160*/  IMAD.IADD R7, R2, 0x1, -R3 ;  /* 0x0000000102077824 */ /* 0x000fe200078e0a03 */
[----:B------:R-:W-:Y:S01]  /*0170*/  ISETP.GE.AND P2, PT, R6, 0x5, PT ;  /* 0x000000050600780c */ /* 0x000fe20003f46270 */
[----:B------:R-:W-:Y:S01]  /*0180*/  IMAD R2, R4, 0x3, RZ ;  /* 0x0000000304027824 */ /* 0x000fe200078e02ff */
[----:B------:R-:W-:Y:S02]  /*0190*/  IADD3 R8, R6, -0xa, RZ ;  /* 0xfffffff606087810 */ /* 0x000fe40007ffe0ff */
[----:B------:R-:W-:Y:S01]  /*01a0*/  ISETP.GE.U32.AND P5, PT, R5, 0x5, PT ;  /* 0x000000050500780c */ /* 0x000fe20003fa6070 */
[-C--:B------:R-:W-:Y:S01]  /*01b0*/  IMAD.WIDE R2, R2, R21.reuse, c[0x0][0x160] ;  /* 0x0000580002027625 */ /* 0x080fe200078e0215 */
[----:B------:R-:W-:Y:S02]  /*01c0*/  ISETP.LT.AND P3, PT, R0, 0x800, !P2 ;  /* 0x000008000000780c */ /* 0x000fe40005761270 */
[----:B------:R-:W-:Y:S01]  /*01d0*/  ISETP.GE.U32.AND P4, PT, R8, 0x5, PT ;  /* 0x000000050800780c */ /* 0x000fe20003f86070 */
[----:B------:R-:W-:Y:S01]  /*01e0*/  IMAD.WIDE R8, R6, R21, c[0x0][0x168] ;  /* 0x00005a0006087625 */ /* 0x000fe200078e0215 */
[----:B------:R-:W-:-:S02]  /*01f0*/  ISETP.LT.AND P0, PT, R0, 0x800, !P5 ;  /* 0x000008000000780c */ /* 0x000fc40006f01270 */
[----:B------:R-:W-:Y:S02]  /*0200*/  ISETP.LT.AND P6, PT, R0, 0x800, !P4 ;  /* 0x000008000000780c */ /* 0x000fe400067c1270 */
[----:B------:R-:W-:Y:S01]  /*0210*/  ISETP.GE.AND P1, PT, R7, 0xf, PT ;  /* 0x0000000f0700780c */ /* 0x000fe20003f26270 */
[----:B------:R-:W-:Y:S01]  /*0220*/  CS2R R18, SRZ ;  /* 0x0000000000127805 */ /* 0x000fe2000001ff00 */
[----:B------:R-:W-:-:S03]  /*0230*/  P2R R20, PR, RZ, 0x4 ;  /* 0x00000004ff147803 */ /* 0x000fc60000000000 */
[----:B------:R0:W2:Y:S04]  /*0240*/  @P3 LDG.E.EL R10, [R2.64] ;  /* 0x00000004020a3981 */ /* 0x0000a8000c2e1900 */
[----:B------:R1:W2:Y:S01]  /*0250*/  @P3 LDG.E.EL R11, [R8.64] ;  /* 0x00000004080b3981 */ /* 0x0002a2000c2e1900 */
[----:B------:R-:W-:-:S03]  /*0260*/  ISETP.GT.AND P3, PT, R6, 0x9, !P1 ;  /* 0x000000090600780c */ /* 0x000fc60004f64270 */
[----:B------:R0:W3:Y:S04]  /*0270*/  @P0 LDG.E.EL R12, [R2.64+0x4] ;  /* 0x00000404020c0981 */ /* 0x0000e8000c2e1900 */
[----:B------:R1:W3:Y:S01]  /*0280*/  @P0 LDG.E.EL R15, [R8.64+-0x14] ;  /* 0xffffec04080f0981 */ /* 0x0002e2000c2e1900 */
[----:B------:R-:W-:-:S03]  /*0290*/  ISETP.LT.AND P0, PT, R0, 0x800, P3 ;  /* 0x000008000000780c */ /* 0x000fc60001f01270 */
[----:B------:R0:W4:Y:S04]  /*02a0*/  @P6 LDG.E.EL R16, [R2.64+0x8] ;  /* 0x0000080402106981 */ /* 0x000128000c2e1900 */
[----:B------:R1:W4:Y:S01]  /*02b0*/  @P6 LDG.E.EL R19, [R8.64+-0x28] ;  /* 0xffffd80408136981 */ /* 0x000322000c2e1900 */
[C---:B------:R-:W-:Y:S01]  /*02c0*/  ISETP.GT.AND P6, PT, R7.reuse, 0x4, PT ;  /* 0x000000040700780c */ /* 0x040fe20003fc4270 */
[----:B------:R-:W-:-:S03]  /*02d0*/  IMAD.WIDE R4, R7, R21, c[0x0][0x168] ;  /* 0x00005a0007047625 */ /* 0x000fc600078e0215 */
[----:B------:R-:W-:Y:S01]  /*02e0*/  ISETP.LT.AND P2, PT, R6, 0xa, P6 ;  /* 0x0000000a0600780c */ /* 0x000fe20003741270 */
[----:B------:R0:W5:Y:S03]  /*02f0*/  @P0 LDG.E.EL R17, [R2.64+0x8] ;  /* 0x0000080402110981 */ /* 0x000166000c2e1900 */
[----:B------:R-:W-:Y:S01]  /*0300*/  ISETP.LT.AND P6, PT, R7, 0xf, P2 ;  /* 0x0000000f0700780c */ /* 0x000fe200017c1270 */
[----:B------:R-:W5:Y:S01]  /*0310*/  @P0 LDG.E.EL R18, [R4.64+-0x28] ;  /* 0xffffd80404120981 */ /* 0x000f62000c2e1900 */
[----:B------:R-:W-:Y:S02]  /*0320*/  P2R R22, PR, RZ, 0x4 ;  /* 0x00000004ff167803 */ /* 0x000fe40000000000 */
[----:B------:R-:W-:Y:S01]  /*0330*/  ISETP.LT.AND P0, PT, R0, 0x800, P6 ;  /* 0x000008000000780c */ /* 0x000fe20003701270 */
[----:B-1----:R-:W-:-:S12]  /*0340*/  CS2R R8, SRZ ;  /* 0x0000000000087805 */ /* 0x002fd8000001ff00 */
[----:B------:R0:W5:Y:S04]  /*0350*/  @P0 LDG.E.EL R13, [R2.64+0x4] ;  /* 0x00000404020d0981 */ /* 0x000168000c2e1900 */
[----:B------:R-:W5:Y:S01]  /*0360*/  @P0 LDG.E.EL R14, [R4.64+-0x14] ;  /* 0xffffec04040e0981 */ /* 0x000f62000c2e1900 */
[----:B------:R-:W-:-:S04]  /*0370*/  ISETP.GE.AND P0, PT, R7, 0x5, PT ;  /* 0x000000050700780c */ /* 0x000fc80003f06270 */
[----:B------:R-:W-:-:S13]  /*0380*/  ISETP.LT.AND P2, PT, R0, 0x800, !P0 ;  /* 0x000008000000780c */ /* 0x000fda0004741270 */
[----:B------:R0:W5:Y:S04]  /*0390*/  @P2 LDG.E.EL R8, [R2.64] ;  /* 0x0000000402082981 */ /* 0x000168000c2e1900 */
[----:B------:R-:W5:Y:S01]  /*03a0*/  @P2 LDG.E.EL R9, [R4.64] ;  /* 0x0000000404092981 */ /* 0x000f62000c2e1900 */
[----:B------:R-:W-:Y:S01]  /*03b0*/  ISETP.NE.AND P2, PT, R20, RZ, PT ;  /* 0x000000ff1400720c */ /* 0x000fe20003f45270 */
[----:B0-----:R-:W-:Y:S01]  /*03c0*/  IMAD.WIDE R2, R0, R21, c[0x0][0x170] ;  /* 0x00005c0000027625 */ /* 0x001fe200078e0215 */
[----:B--2---:R-:W-:Y:S01]  /*03d0*/  FMUL R11, R11, R10 ;  /* 0x0000000a0b0b7220 */ /* 0x004fe20000400000 */
[----:B---3--:R-:W-:Y:S01]  /*03e0*/  FMUL R12, R15, R12 ;  /* 0x0000000c0f0c7220 */ /* 0x008fe20000400000 */
[----:B----4-:R-:W-:-:S05]  /*03f0*/  FMUL R16, R19, R16 ;  /* 0x0000001013107220 */ /* 0x010fca0000400000 */
[----:B------:R-:W-:Y:S02]  /*0400*/  @P5 FSEL R12, R16, RZ, !P4 ;  /* 0x000000ff100c5208 */ /* 0x000fe40006000000 */
[----:B------:R-:W-:Y:S02]  /*0410*/  ISETP.GE.AND P4, PT, R0, 0x800, PT ;  /* 0x000008000000780c */ /* 0x000fe40003f86270 */
[----:B------:R-:W-:Y:S01]  /*0420*/  FSEL R12, R11, R12, !P2 ;  /* 0x0000000c0b0c7208 */ /* 0x000fe20005000000 */
[----:B-----5:R-:W-:Y:S01]  /*0430*/  FMUL R17, R18, R17 ;  /* 0x0000001112117220 */ /* 0x020fe20000400000 */
[----:B------:R-:W-:-:S05]  /*0440*/  FMUL R13, R14, R13 ;  /* 0x0000000d0e0d7220 */ /* 0x000fca0000400000 */
[----:B------:R-:W-:Y:S02]  /*0450*/  FSEL R13, R13, RZ, P6 ;  /* 0x000000ff0d0d7208 */ /* 0x000fe40003000000 */
[----:B------:R-:W-:-:S13]  /*0460*/  ISETP.NE.AND P6, PT, R22, RZ, PT ;  /* 0x000000ff1600720c */ /* 0x000fda0003fc5270 */
[----:B------:R-:W-:Y:S01]  /*0470*/  @!P6 FSEL R13, R17, RZ, P3 ;  /* 0x000000ff110de208 */ /* 0x000fe20001800000 */
[----:B------:R-:W-:Y:S01]  /*0480*/  FMUL R8, R9, R8 ;  /* 0x0000000809087220 */ /* 0x000fe20000400000 */
[----:B------:R-:W-:-:S04]  /*0490*/  ISETP.GE.AND P3, PT, R6, 0xf, PT ;  /* 0x0000000f0600780c */ /* 0x000fc80003f66270 */
[----:B------:R-:W-:Y:S02]  /*04a0*/  FSEL R13, R8, R13, !P0 ;  /* 0x0000000d080d7208 */ /* 0x000fe40004000000 */
[----:B------:R-:W-:Y:S02]  /*04b0*/  SEL R12, R12, RZ, !P3 ;  /* 0x000000ff0c0c7207 */ /* 0x000fe40005800000 */
[----:B------:R-:W-:Y:S01]  /*04c0*/  SEL R13, R13, RZ, !P1 ;  /* 0x000000ff0d0d7207 */ /* 0x000fe20004800000 */
[----:B------:R-:W-:Y:S06]  /*04d0*/  @P4 EXIT ;  /* 0x000000000000494d */ /* 0x000fec0003800000 */
[----:B------:R-:W-:Y:S01]  /*04e0*/  STG.E.64 [R2.64], R12 ;  /* 0x0000000c02007986 */ /* 0x000fe2000c101b04 */
[----:B------:R-:W-:Y:S05]  /*04f0*/  EXIT ;  /* 0x000000000000794d */ /* 0x000fea0003800000 */
.L_x_0:
[----:B------:R-:W-:-:S00]  /*0500*/  BRA `(.L_x_0) ;  /* 0xfffffff000007947 */ /* 0x000fc0000383ffff */
[----:B------:R-:W-:-:S00]  /*0510*/  NOP ;  /* 0x0000000000007918 */ /* 0x000fc00000000000 */
        /* <DEDUP_REMOVED lines=14> */
.L_x_1:
